//
// Generated by NVIDIA NVVM Compiler
//
// Compiler Build ID: CL-36424714
// Cuda compilation tools, release 13.0, V13.0.88
// Based on NVVM 20.0.0
//

.version 9.0
.target sm_100
.address_size 64

	// .globl	acoshGovaluate

.visible .entry acoshGovaluate(
	.param .u64 .ptr .align 1 acoshGovaluate_param_0,
	.param .u32 acoshGovaluate_param_1
)
{
	.reg .pred 	%p<8>;
	.reg .b32 	%r<16>;
	.reg .b32 	%f<39>;
	.reg .b64 	%rd<5>;

	ld.param.u64 	%rd2, [acoshGovaluate_param_0];
	ld.param.u32 	%r4, [acoshGovaluate_param_1];
	mov.u32 	%r5, %ctaid.y;
	mov.u32 	%r6, %nctaid.x;
	mov.u32 	%r7, %ctaid.x;
	mad.lo.s32 	%r8, %r5, %r6, %r7;
	mov.u32 	%r9, %ntid.x;
	mov.u32 	%r10, %tid.x;
	mad.lo.s32 	%r1, %r8, %r9, %r10;
	setp.ge.s32 	%p1, %r1, %r4;
	@%p1 bra 	$L__BB0_4;
	cvta.to.global.u64 	%rd3, %rd2;
	mul.wide.s32 	%rd4, %r1, 4;
	add.s64 	%rd1, %rd3, %rd4;
	ld.global.f32 	%f5, [%rd1];
	mov.f32 	%f6, 0f3F800000;
	sub.rn.f32 	%f7, %f5, %f6;
	mov.b32 	%r2, %f7;
	setp.gt.u32 	%p2, %r2, 1258291200;
	fma.rn.f32 	%f8, %f5, %f5, 0fBF800000;
	rsqrt.approx.ftz.f32 	%f9, %f8;
	mul.f32 	%f10, %f8, %f9;
	mul.f32 	%f11, %f9, 0f3F000000;
	neg.f32 	%f12, %f10;
	fma.rn.f32 	%f13, %f12, %f10, %f8;
	fma.rn.f32 	%f14, %f13, %f11, %f10;
	setp.eq.f32 	%p3, %f8, 0f00000000;
	selp.f32 	%f15, 0f00000000, %f14, %p3;
	selp.f32 	%f16, 0fBF800001, %f15, %p2;
	add.f32 	%f1, %f7, %f16;
	add.rz.f32 	%f17, %f1, %f6;
	mov.b32 	%r11, %f17;
	add.s32 	%r12, %r11, -1061158912;
	and.b32  	%r13, %r12, -8388608;
	mov.b32 	%r3, %f1;
	sub.s32 	%r14, %r3, %r13;
	mov.b32 	%f18, %r14;
	sub.s32 	%r15, 1082130432, %r13;
	mov.b32 	%f19, %r15;
	fma.rn.f32 	%f20, %f19, 0f3E800000, 0fBF800000;
	add.f32 	%f21, %f20, %f18;
	cvt.rn.f32.s32 	%f22, %r13;
	mul.f32 	%f23, %f22, 0f34000000;
	fma.rn.f32 	%f24, %f21, 0fBD39BF78, 0f3DD80012;
	fma.rn.f32 	%f25, %f24, %f21, 0fBE0778E0;
	fma.rn.f32 	%f26, %f25, %f21, 0f3E146475;
	fma.rn.f32 	%f27, %f26, %f21, 0fBE2A68DD;
	fma.rn.f32 	%f28, %f27, %f21, 0f3E4CAF9E;
	fma.rn.f32 	%f29, %f28, %f21, 0fBE800042;
	fma.rn.f32 	%f30, %f29, %f21, 0f3EAAAAE6;
	fma.rn.f32 	%f31, %f30, %f21, 0fBF000000;
	mul.f32 	%f32, %f21, %f31;
	fma.rn.f32 	%f33, %f32, %f21, %f21;
	fma.rn.f32 	%f38, %f23, 0f3F317218, %f33;
	setp.lt.u32 	%p4, %r3, 2139095040;
	@%p4 bra 	$L__BB0_3;
	setp.gt.s32 	%p5, %r3, -1082130432;
	fma.rn.f32 	%f34, %f1, 0f7F800000, 0f7F800000;
	selp.f32 	%f35, %f34, %f38, %p5;
	setp.eq.f32 	%p6, %f1, 0f00000000;
	selp.f32 	%f38, 0f80000000, %f35, %p6;
$L__BB0_3:
	setp.gt.u32 	%p7, %r2, 1258291200;
	add.f32 	%f36, %f38, 0f3F317218;
	selp.f32 	%f37, %f36, %f38, %p7;
	st.global.f32 	[%rd1], %f37;
$L__BB0_4:
	ret;

}


// ===== COMPILED SASS (sm_100) =====

	.target	sm_100

	.elftype	@"ET_EXEC"


//--------------------- .note.nv.tkinfo           --------------------------
	.section	.note.nv.tkinfo,"",@"SHT_NOTE"
	.sectionflags	@"SHF_NOTE_NV_TKINFO"
	.tkinfo
        /*0018*/ 	.word	0x00000002
        /*0030*/ 	.string	""
        /*0030*/ 	.string	"ptxas"
        /*0030*/ 	.string	"Cuda compilation tools, release 13.0, V13.0.88"
        /*0030*/ 	.string	"Build cuda_13.0.r13.0/compiler.36424714_0"
        /*0030*/ 	.string	"-arch sm_100 -m 64 "



//--------------------- .note.nv.cuinfo           --------------------------
	.section	.note.nv.cuinfo,"",@"SHT_NOTE"
	.sectionflags	@"SHF_NOTE_NV_CUINFO"
        /*0018*/ 	.short	0x0002
        /*001a*/ 	.short	0x0064
        /*001c*/ 	.short	0x0082
	.zero		2


//--------------------- .nv.info                  --------------------------
	.section	.nv.info,"",@"SHT_CUDA_INFO"
	.align	4


	//----- nvinfo : EIATTR_REGCOUNT
	.align		4
        /*0000*/ 	.byte	0x04, 0x2f
        /*0002*/ 	.short	(.L_1 - .L_0)
	.align		4
.L_0:
        /*0004*/ 	.word	index@(acoshGovaluate)
        /*0008*/ 	.word	0x0000000c


	//----- nvinfo : EIATTR_FRAME_SIZE
	.align		4
.L_1:
        /*000c*/ 	.byte	0x04, 0x11
        /*000e*/ 	.short	(.L_3 - .L_2)
	.align		4
.L_2:
        /*0010*/ 	.word	index@(acoshGovaluate)
        /*0014*/ 	.word	0x00000000


	//----- nvinfo : EIATTR_MIN_STACK_SIZE
	.align		4
.L_3:
        /*0018*/ 	.byte	0x04, 0x12
        /*001a*/ 	.short	(.L_5 - .L_4)
	.align		4
.L_4:
        /*001c*/ 	.word	index@(acoshGovaluate)
        /*0020*/ 	.word	0x00000000
.L_5:


//--------------------- .nv.compat                --------------------------
	.section	.nv.compat,"",@"SHT_CUDA_COMPAT_INFO"
	.align	4
        /*0000*/ 	.byte	0x02, 0x09, 0x00, 0x00, 0x02, 0x02, 0x01, 0x00, 0x02, 0x05, 0x05, 0x00, 0x03, 0x07, 0x01, 0x01
        /*0010*/ 	.byte	0x02, 0x03, 0x00, 0x00, 0x02, 0x06, 0x01, 0x00, 0x04, 0x0b, 0x08, 0x00, 0x09, 0x00, 0x00, 0x00
        /*0020*/ 	.byte	0x00, 0x00, 0x00, 0x00


//--------------------- .nv.info.acoshGovaluate   --------------------------
	.section	.nv.info.acoshGovaluate,"",@"SHT_CUDA_INFO"
	.sectionflags	@""
	.align	4


	//----- nvinfo : EIATTR_CUDA_API_VERSION
	.align		4
        /*0000*/ 	.byte	0x04, 0x37
        /*0002*/ 	.short	(.L_7 - .L_6)
.L_6:
        /*0004*/ 	.word	0x00000082


	//----- nvinfo : EIATTR_KPARAM_INFO
	.align		4
.L_7:
        /*0008*/ 	.byte	0x04, 0x17
        /*000a*/ 	.short	(.L_9 - .L_8)
.L_8:
        /*000c*/ 	.word	0x00000000
        /*0010*/ 	.short	0x0001
        /*0012*/ 	.short	0x0008
        /*0014*/ 	.byte	0x00, 0xf0, 0x11, 0x00


	//----- nvinfo : EIATTR_KPARAM_INFO
	.align		4
.L_9:
        /*0018*/ 	.byte	0x04, 0x17
        /*001a*/ 	.short	(.L_11 - .L_10)
.L_10:
        /*001c*/ 	.word	0x00000000
        /*0020*/ 	.short	0x0000
        /*0022*/ 	.short	0x0000
        /*0024*/ 	.byte	0x00, 0xf5, 0x21, 0x00


	//----- nvinfo : EIATTR_SPARSE_MMA_MASK
	.align		4
.L_11:
        /*0028*/ 	.byte	0x03, 0x50
        /*002a*/ 	.short	0x0000


	//----- nvinfo : EIATTR_MAXREG_COUNT
	.align		4
        /*002c*/ 	.byte	0x03, 0x1b
        /*002e*/ 	.short	0x00ff


	//----- nvinfo : EIATTR_MERCURY_ISA_VERSION
	.align		4
        /*0030*/ 	.byte	0x03, 0x5f
        /*0032*/ 	.short	0x0101


	//----- nvinfo : EIATTR_VRC_CTA_INIT_COUNT
	.align		4
        /*0034*/ 	.byte	0x02, 0x4a
	.zero		1
	.zero		1


	//----- nvinfo : EIATTR_EXIT_INSTR_OFFSETS
	.align		4
        /*0038*/ 	.byte	0x04, 0x1c
        /*003a*/ 	.short	(.L_13 - .L_12)


	//   ....[0]....
.L_12:
        /*003c*/ 	.word	0x000000a0


	//   ....[1]....
        /*0040*/ 	.word	0x00000390


	//----- nvinfo : EIATTR_CBANK_PARAM_SIZE
	.align		4
.L_13:
        /*0044*/ 	.byte	0x03, 0x19
        /*0046*/ 	.short	0x000c


	//----- nvinfo : EIATTR_PARAM_CBANK
	.align		4
        /*0048*/ 	.byte	0x04, 0x0a
        /*004a*/ 	.short	(.L_15 - .L_14)
	.align		4
.L_14:
        /*004c*/ 	.word	index@(.nv.constant0.acoshGovaluate)
        /*0050*/ 	.short	0x0380
        /*0052*/ 	.short	0x000c


	//----- nvinfo : EIATTR_SW_WAR
	.align		4
.L_15:
        /*0054*/ 	.byte	0x04, 0x36
        /*0056*/ 	.short	(.L_17 - .L_16)
.L_16:
        /*0058*/ 	.word	0x00000008
.L_17:


//--------------------- .nv.callgraph             --------------------------
	.section	.nv.callgraph,"",@"SHT_CUDA_CALLGRAPH"
	.align	4
	.sectionentsize	8
	.align		4
        /*0000*/ 	.word	0x00000000
	.align		4
        /*0004*/ 	.word	0xffffffff
	.align		4
        /*0008*/ 	.word	0x00000000
	.align		4
        /*000c*/ 	.word	0xfffffffe
	.align		4
        /*0010*/ 	.word	0x00000000
	.align		4
        /*0014*/ 	.word	0xfffffffd
	.align		4
        /*0018*/ 	.word	0x00000000
	.align		4
        /*001c*/ 	.word	0xfffffffc


//--------------------- .text.acoshGovaluate      --------------------------
	.section	.text.acoshGovaluate,"ax",@progbits
	.align	128
        .global         acoshGovaluate
        .type           acoshGovaluate,@function
        .size           acoshGovaluate,(.L_x_1 - acoshGovaluate)
        .other          acoshGovaluate,@"STO_CUDA_ENTRY STV_DEFAULT"
acoshGovaluate:
.text.acoshGovaluate:
[----:B------:R-:W-:Y:S01]  /*0000*/  LDC R1, c[0x0][0x37c] ;  /* 0x0000df00ff017b82 */ /* 0x000fe20000000800 */
[----:B------:R-:W0:Y:S07]  /*0010*/  S2R R0, SR_TID.X ;  /* 0x0000000000007919 */ /* 0x000e2e0000002100 */
[----:B------:R-:W-:Y:S01]  /*0020*/  S2UR UR4, SR_CTAID.Y ;  /* 0x00000000000479c3 */ /* 0x000fe20000002600 */
[----:B------:R-:W1:Y:S01]  /*0030*/  LDCU UR5, c[0x0][0x370] ;  /* 0x00006e00ff0577ac */ /* 0x000e620008000800 */
[----:B------:R-:W2:Y:S06]  /*0040*/  LDCU UR7, c[0x0][0x388] ;  /* 0x00007100ff0777ac */ /* 0x000eac0008000800 */
[----:B------:R-:W1:Y:S08]  /*0050*/  S2UR UR6, SR_CTAID.X ;  /* 0x00000000000679c3 */ /* 0x000e700000002500 */
[----:B------:R-:W0:Y:S01]  /*0060*/  LDC R5, c[0x0][0x360] ;  /* 0x0000d800ff057b82 */ /* 0x000e220000000800 */
[----:B-1----:R-:W-:-:S06]  /*0070*/  UIMAD UR4, UR4, UR5, UR6 ;  /* 0x00000005040472a4 */ /* 0x002fcc000f8e0206 */
[----:B0-----:R-:W-:-:S05]  /*0080*/  IMAD R5, R5, UR4, R0 ;  /* 0x0000000405057c24 */ /* 0x001fca000f8e0200 */
[----:B--2---:R-:W-:-:S13]  /*0090*/  ISETP.GE.AND P0, PT, R5, UR7, PT ;  /* 0x0000000705007c0c */ /* 0x004fda000bf06270 */
[----:B------:R-:W-:Y:S05]  /*00a0*/  @P0 EXIT ;  /* 0x000000000000094d */ /* 0x000fea0003800000 */
[----:B------:R-:W0:Y:S01]  /*00b0*/  LDC.64 R2, c[0x0][0x380] ;  /* 0x0000e000ff027b82 */ /* 0x000e220000000a00 */
[----:B------:R-:W1:Y:S01]  /*00c0*/  LDCU.64 UR4, c[0x0][0x358] ;  /* 0x00006b00ff0477ac */ /* 0x000e620008000a00 */
[----:B0-----:R-:W-:-:S05]  /*00d0*/  IMAD.WIDE R2, R5, 0x4, R2 ;  /* 0x0000000405027825 */ /* 0x001fca00078e0202 */
[----:B-1----:R-:W2:Y:S01]  /*00e0*/  LDG.E R0, desc[UR4][R2.64] ;  /* 0x0000000402007981 */ /* 0x002ea2000c1e1900 */
[----:B------:R-:W-:Y:S01]  /*00f0*/  MOV R9, 0x3d39bf78 ;  /* 0x3d39bf7800097802 */ /* 0x000fe20000000f00 */
[C---:B--2---:R-:W-:Y:S01]  /*0100*/  FFMA R4, R0.reuse, R0, -1 ;  /* 0xbf80000000047423 */ /* 0x044fe20000000000 */
[----:B------:R-:W-:-:S03]  /*0110*/  FADD R0, R0, -1 ;  /* 0xbf80000000007421 */ /* 0x000fc60000000000 */
[----:B------:R-:W0:Y:S01]  /*0120*/  MUFU.RSQ R5, R4 ;  /* 0x0000000400057308 */ /* 0x000e220000001400 */
[----:B------:R-:W-:Y:S02]  /*0130*/  FSETP.NEU.AND P1, PT, R4, RZ, PT ;  /* 0x000000ff0400720b */ /* 0x000fe40003f2d000 */
[----:B------:R-:W-:Y:S01]  /*0140*/  ISETP.GT.U32.AND P0, PT, R0, 0x4b000000, PT ;  /* 0x4b0000000000780c */ /* 0x000fe20003f04070 */
[----:B0-----:R-:W-:Y:S01]  /*0150*/  FMUL R7, R4, R5 ;  /* 0x0000000504077220 */ /* 0x001fe20000400000 */
[----:B------:R-:W-:-:S03]  /*0160*/  FMUL R6, R5, 0.5 ;  /* 0x3f00000005067820 */ /* 0x000fc60000400000 */
[----:B------:R-:W-:-:S04]  /*0170*/  FFMA R5, -R7, R7, R4 ;  /* 0x0000000707057223 */ /* 0x000fc80000000104 */
[----:B------:R-:W-:Y:S01]  /*0180*/  FFMA R5, R6, R5, R7 ;  /* 0x0000000506057223 */ /* 0x000fe20000000007 */
[----:B------:R-:W-:-:S04]  /*0190*/  HFMA2 R7, -RZ, RZ, 1.625, 0 ;  /* 0x3e800000ff077431 */ /* 0x000fc800000001ff */
[----:B------:R-:W-:-:S04]  /*01a0*/  FSEL R5, R5, RZ, P1 ;  /* 0x000000ff05057208 */ /* 0x000fc80000800000 */
[----:B------:R-:W-:-:S05]  /*01b0*/  FSEL R5, R5, -1.0000001192092895508, !P0 ;  /* 0xbf80000105057808 */ /* 0x000fca0004000000 */
[----:B------:R-:W-:-:S04]  /*01c0*/  FADD R5, R0, R5 ;  /* 0x0000000500057221 */ /* 0x000fc80000000000 */
[C---:B------:R-:W-:Y:S01]  /*01d0*/  FADD.RZ R0, R5.reuse, 1 ;  /* 0x3f80000005007421 */ /* 0x040fe2000000c000 */
[----:B------:R-:W-:-:S04]  /*01e0*/  ISETP.GE.U32.AND P1, PT, R5, 0x7f800000, PT ;  /* 0x7f8000000500780c */ /* 0x000fc80003f26070 */
[----:B------:R-:W-:Y:S02]  /*01f0*/  IADD3 R0, PT, PT, R0, -0x3f400000, RZ ;  /* 0xc0c0000000007810 */ /* 0x000fe40007ffe0ff */
[----:B------:R-:W-:Y:S02]  /*0200*/  ISETP.GT.AND P2, PT, R5, -0x40800000, P1 ;  /* 0xbf8000000500780c */ /* 0x000fe40000f44270 */
[----:B------:R-:W-:-:S04]  /*0210*/  LOP3.LUT R0, R0, 0xff800000, RZ, 0xc0, !PT ;  /* 0xff80000000007812 */ /* 0x000fc800078ec0ff */
[----:B------:R-:W-:Y:S02]  /*0220*/  IADD3 R6, PT, PT, -R0, 0x40800000, RZ ;  /* 0x4080000000067810 */ /* 0x000fe40007ffe1ff */
[-C--:B------:R-:W-:Y:S02]  /*0230*/  IADD3 R4, PT, PT, R5, -R0.reuse, RZ ;  /* 0x8000000005047210 */ /* 0x080fe40007ffe0ff */
[----:B------:R-:W-:Y:S01]  /*0240*/  I2FP.F32.S32 R0, R0 ;  /* 0x0000000000007245 */ /* 0x000fe20000201400 */
[----:B------:R-:W-:-:S04]  /*0250*/  FFMA R7, R6, R7, -1 ;  /* 0xbf80000006077423 */ /* 0x000fc80000000007 */
[----:B------:R-:W-:Y:S01]  /*0260*/  FADD R4, R4, R7 ;  /* 0x0000000704047221 */ /* 0x000fe20000000000 */
[----:B------:R-:W-:-:S03]  /*0270*/  FMUL R0, R0, 1.1920928955078125e-07 ;  /* 0x3400000000007820 */ /* 0x000fc60000400000 */
[----:B------:R-:W-:-:S04]  /*0280*/  FFMA R7, R4, -R9, 0.10546888411045074463 ;  /* 0x3dd8001204077423 */ /* 0x000fc80000000809 */
[----:B------:R-:W-:-:S04]  /*0290*/  FFMA R7, R4, R7, -0.13229703903198242188 ;  /* 0xbe0778e004077423 */ /* 0x000fc80000000007 */
[----:B------:R-:W-:-:S04]  /*02a0*/  FFMA R7, R4, R7, 0.14491446316242218018 ;  /* 0x3e14647504077423 */ /* 0x000fc80000000007 */
[----:B------:R-:W-:-:S04]  /*02b0*/  FFMA R7, R4, R7, -0.16641564667224884033 ;  /* 0xbe2a68dd04077423 */ /* 0x000fc80000000007 */
[----:B------:R-:W-:-:S04]  /*02c0*/  FFMA R7, R4, R7, 0.19988867640495300293 ;  /* 0x3e4caf9e04077423 */ /* 0x000fc80000000007 */
[----:B------:R-:W-:-:S04]  /*02d0*/  FFMA R7, R4, R7, -0.25000196695327758789 ;  /* 0xbe80004204077423 */ /* 0x000fc80000000007 */
[----:B------:R-:W-:-:S04]  /*02e0*/  FFMA R7, R4, R7, 0.33333510160446166992 ;  /* 0x3eaaaae604077423 */ /* 0x000fc80000000007 */
[----:B------:R-:W-:-:S04]  /*02f0*/  FFMA R7, R4, R7, -0.5 ;  /* 0xbf00000004077423 */ /* 0x000fc80000000007 */
[----:B------:R-:W-:-:S04]  /*0300*/  FMUL R7, R4, R7 ;  /* 0x0000000704077220 */ /* 0x000fc80000400000 */
[----:B------:R-:W-:Y:S01]  /*0310*/  FFMA R7, R4, R7, R4 ;  /* 0x0000000704077223 */ /* 0x000fe20000000004 */
[----:B------:R-:W-:-:S03]  /*0320*/  @P1 MOV R4, 0x7f800000 ;  /* 0x7f80000000041802 */ /* 0x000fc60000000f00 */
[----:B------:R-:W-:Y:S02]  /*0330*/  FFMA R0, R0, 0.69314718246459960938, R7 ;  /* 0x3f31721800007823 */ /* 0x000fe40000000007 */
[C---:B------:R-:W-:Y:S01]  /*0340*/  @P2 FFMA R0, R5.reuse, R4, +INF ;  /* 0x7f80000005002423 */ /* 0x040fe20000000004 */
[----:B------:R-:W-:-:S04]  /*0350*/  @P1 FSETP.NEU.AND P2, PT, R5, RZ, PT ;  /* 0x000000ff0500120b */ /* 0x000fc80003f4d000 */
[----:B------:R-:W-:-:S05]  /*0360*/  @P1 FSEL R0, R0, -RZ, P2 ;  /* 0x800000ff00001208 */ /* 0x000fca0001000000 */
[----:B------:R-:W-:-:S05]  /*0370*/  @P0 FADD R0, R0, 0.69314718246459960938 ;  /* 0x3f31721800000421 */ /* 0x000fca0000000000 */
[----:B------:R-:W-:Y:S01]  /*0380*/  STG.E desc[UR4][R2.64], R0 ;  /* 0x0000000002007986 */ /* 0x000fe2000c101904 */
[----:B------:R-:W-:Y:S05]  /*0390*/  EXIT ;  /* 0x000000000000794d */ /* 0x000fea0003800000 */
.L_x_0:
[----:B------:R-:W-:-:S00]  /*03a0*/  BRA `(.L_x_0) ;  /* 0xfffffffc00fc7947 */ /* 0x000fc0000383ffff */
[----:B------:R-:W-:-:S00]  /*03b0*/  NOP ;  /* 0x0000000000007918 */ /* 0x000fc00000000000 */
        /* <DEDUP_REMOVED lines=12> */
.L_x_1:


//--------------------- .nv.shared.reserved.0     --------------------------
	.section	.nv.shared.reserved.0,"aw",@nobits
	.weak		__nv_reservedSMEM_offset_0_alias
	.size		__nv_reservedSMEM_offset_0_alias, 0, 64
	.other		__nv_reservedSMEM_offset_0_alias,@"STO_CUDA_RESERVED_SHARED STV_DEFAULT"
__nv_reservedSMEM_offset_0_alias:
	.zero		0
	.zero		64


//--------------------- .nv.constant0.acoshGovaluate --------------------------
	.section	.nv.constant0.acoshGovaluate,"a",@progbits
	.sectionflags	@""
	.align	4
.nv.constant0.acoshGovaluate:
	.zero		908


//--------------------- SYMBOLS --------------------------

	.type		.nv.reservedSmem.offset0,@object
	.size		.nv.reservedSmem.offset0,0x4
